//
// Generated by NVIDIA NVVM Compiler
//
// Compiler Build ID: CL-36424714
// Cuda compilation tools, release 13.0, V13.0.88
// Based on NVVM 20.0.0
//

.version 9.0
.target sm_100
.address_size 64

	// .globl	_Z7dkernelPjji

.visible .entry _Z7dkernelPjji(
	.param .u64 .ptr .align 1 _Z7dkernelPjji_param_0,
	.param .u32 _Z7dkernelPjji_param_1,
	.param .u32 _Z7dkernelPjji_param_2
)
{
	.reg .pred 	%p<2>;
	.reg .b32 	%r<9>;
	.reg .b64 	%rd<5>;

	ld.param.u64 	%rd1, [_Z7dkernelPjji_param_0];
	ld.param.u32 	%r3, [_Z7dkernelPjji_param_1];
	ld.param.u32 	%r2, [_Z7dkernelPjji_param_2];
	mov.u32 	%r4, %ctaid.x;
	mov.u32 	%r5, %ntid.x;
	mov.u32 	%r6, %tid.x;
	mad.lo.s32 	%r1, %r4, %r5, %r6;
	setp.ge.u32 	%p1, %r1, %r3;
	@%p1 bra 	$L__BB0_2;
	cvta.to.global.u64 	%rd2, %rd1;
	mul.wide.u32 	%rd3, %r1, 4;
	add.s64 	%rd4, %rd2, %rd3;
	ld.global.u32 	%r7, [%rd4];
	add.s32 	%r8, %r7, %r2;
	st.global.u32 	[%rd4], %r8;
$L__BB0_2:
	ret;

}


// ===== COMPILED SASS (sm_100) =====

	.target	sm_100

	.elftype	@"ET_EXEC"


//--------------------- .note.nv.tkinfo           --------------------------
	.section	.note.nv.tkinfo,"",@"SHT_NOTE"
	.sectionflags	@"SHF_NOTE_NV_TKINFO"
	.tkinfo
        /*0018*/ 	.word	0x00000002
        /*0030*/ 	.string	""
        /*0030*/ 	.string	"ptxas"
        /*0030*/ 	.string	"Cuda compilation tools, release 13.0, V13.0.88"
        /*0030*/ 	.string	"Build cuda_13.0.r13.0/compiler.36424714_0"
        /*0030*/ 	.string	"-arch sm_100 -m 64 "



//--------------------- .note.nv.cuinfo           --------------------------
	.section	.note.nv.cuinfo,"",@"SHT_NOTE"
	.sectionflags	@"SHF_NOTE_NV_CUINFO"
        /*0018*/ 	.short	0x0002
        /*001a*/ 	.short	0x0064
        /*001c*/ 	.short	0x0082
	.zero		2


//--------------------- .nv.info                  --------------------------
	.section	.nv.info,"",@"SHT_CUDA_INFO"
	.align	4


	//----- nvinfo : EIATTR_REGCOUNT
	.align		4
        /*0000*/ 	.byte	0x04, 0x2f
        /*0002*/ 	.short	(.L_1 - .L_0)
	.align		4
.L_0:
        /*0004*/ 	.word	index@(_Z7dkernelPjji)
        /*0008*/ 	.word	0x00000008


	//----- nvinfo : EIATTR_FRAME_SIZE
	.align		4
.L_1:
        /*000c*/ 	.byte	0x04, 0x11
        /*000e*/ 	.short	(.L_3 - .L_2)
	.align		4
.L_2:
        /*0010*/ 	.word	index@(_Z7dkernelPjji)
        /*0014*/ 	.word	0x00000000


	//----- nvinfo : EIATTR_MIN_STACK_SIZE
	.align		4
.L_3:
        /*0018*/ 	.byte	0x04, 0x12
        /*001a*/ 	.short	(.L_5 - .L_4)
	.align		4
.L_4:
        /*001c*/ 	.word	index@(_Z7dkernelPjji)
        /*0020*/ 	.word	0x00000000
.L_5:


//--------------------- .nv.compat                --------------------------
	.section	.nv.compat,"",@"SHT_CUDA_COMPAT_INFO"
	.align	4
        /*0000*/ 	.byte	0x02, 0x09, 0x00, 0x00, 0x02, 0x02, 0x01, 0x00, 0x02, 0x05, 0x05, 0x00, 0x03, 0x07, 0x01, 0x01
        /*0010*/ 	.byte	0x02, 0x03, 0x00, 0x00, 0x02, 0x06, 0x01, 0x00, 0x04, 0x0b, 0x08, 0x00, 0x09, 0x00, 0x00, 0x00
        /*0020*/ 	.byte	0x00, 0x00, 0x00, 0x00


//--------------------- .nv.info._Z7dkernelPjji   --------------------------
	.section	.nv.info._Z7dkernelPjji,"",@"SHT_CUDA_INFO"
	.sectionflags	@""
	.align	4


	//----- nvinfo : EIATTR_CUDA_API_VERSION
	.align		4
        /*0000*/ 	.byte	0x04, 0x37
        /*0002*/ 	.short	(.L_7 - .L_6)
.L_6:
        /*0004*/ 	.word	0x00000082


	//----- nvinfo : EIATTR_KPARAM_INFO
	.align		4
.L_7:
        /*0008*/ 	.byte	0x04, 0x17
        /*000a*/ 	.short	(.L_9 - .L_8)
.L_8:
        /*000c*/ 	.word	0x00000000
        /*0010*/ 	.short	0x0002
        /*0012*/ 	.short	0x000c
        /*0014*/ 	.byte	0x00, 0xf0, 0x11, 0x00


	//----- nvinfo : EIATTR_KPARAM_INFO
	.align		4
.L_9:
        /*0018*/ 	.byte	0x04, 0x17
        /*001a*/ 	.short	(.L_11 - .L_10)
.L_10:
        /*001c*/ 	.word	0x00000000
        /*0020*/ 	.short	0x0001
        /*0022*/ 	.short	0x0008
        /*0024*/ 	.byte	0x00, 0xf0, 0x11, 0x00


	//----- nvinfo : EIATTR_KPARAM_INFO
	.align		4
.L_11:
        /*0028*/ 	.byte	0x04, 0x17
        /*002a*/ 	.short	(.L_13 - .L_12)
.L_12:
        /*002c*/ 	.word	0x00000000
        /*0030*/ 	.short	0x0000
        /*0032*/ 	.short	0x0000
        /*0034*/ 	.byte	0x00, 0xf5, 0x21, 0x00


	//----- nvinfo : EIATTR_SPARSE_MMA_MASK
	.align		4
.L_13:
        /*0038*/ 	.byte	0x03, 0x50
        /*003a*/ 	.short	0x0000


	//----- nvinfo : EIATTR_MAXREG_COUNT
	.align		4
        /*003c*/ 	.byte	0x03, 0x1b
        /*003e*/ 	.short	0x00ff


	//----- nvinfo : EIATTR_MERCURY_ISA_VERSION
	.align		4
        /*0040*/ 	.byte	0x03, 0x5f
        /*0042*/ 	.short	0x0101


	//----- nvinfo : EIATTR_VRC_CTA_INIT_COUNT
	.align		4
        /*0044*/ 	.byte	0x02, 0x4a
	.zero		1
	.zero		1


	//----- nvinfo : EIATTR_EXIT_INSTR_OFFSETS
	.align		4
        /*0048*/ 	.byte	0x04, 0x1c
        /*004a*/ 	.short	(.L_15 - .L_14)


	//   ....[0]....
.L_14:
        /*004c*/ 	.word	0x00000070


	//   ....[1]....
        /*0050*/ 	.word	0x000000f0


	//----- nvinfo : EIATTR_CBANK_PARAM_SIZE
	.align		4
.L_15:
        /*0054*/ 	.byte	0x03, 0x19
        /*0056*/ 	.short	0x0010


	//----- nvinfo : EIATTR_PARAM_CBANK
	.align		4
        /*0058*/ 	.byte	0x04, 0x0a
        /*005a*/ 	.short	(.L_17 - .L_16)
	.align		4
.L_16:
        /*005c*/ 	.word	index@(.nv.constant0._Z7dkernelPjji)
        /*0060*/ 	.short	0x0380
        /*0062*/ 	.short	0x0010


	//----- nvinfo : EIATTR_SW_WAR
	.align		4
.L_17:
        /*0064*/ 	.byte	0x04, 0x36
        /*0066*/ 	.short	(.L_19 - .L_18)
.L_18:
        /*0068*/ 	.word	0x00000008
.L_19:


//--------------------- .nv.callgraph             --------------------------
	.section	.nv.callgraph,"",@"SHT_CUDA_CALLGRAPH"
	.align	4
	.sectionentsize	8
	.align		4
        /*0000*/ 	.word	0x00000000
	.align		4
        /*0004*/ 	.word	0xffffffff
	.align		4
        /*0008*/ 	.word	0x00000000
	.align		4
        /*000c*/ 	.word	0xfffffffe
	.align		4
        /*0010*/ 	.word	0x00000000
	.align		4
        /*0014*/ 	.word	0xfffffffd
	.align		4
        /*0018*/ 	.word	0x00000000
	.align		4
        /*001c*/ 	.word	0xfffffffc


//--------------------- .text._Z7dkernelPjji      --------------------------
	.section	.text._Z7dkernelPjji,"ax",@progbits
	.align	128
        .global         _Z7dkernelPjji
        .type           _Z7dkernelPjji,@function
        .size           _Z7dkernelPjji,(.L_x_1 - _Z7dkernelPjji)
        .other          _Z7dkernelPjji,@"STO_CUDA_ENTRY STV_DEFAULT"
_Z7dkernelPjji:
.text._Z7dkernelPjji:
[----:B------:R-:W-:Y:S01]  /*0000*/  LDC R1, c[0x0][0x37c] ;  /* 0x0000df00ff017b82 */ /* 0x000fe20000000800 */
[----:B------:R-:W0:Y:S07]  /*0010*/  S2R R0, SR_TID.X ;  /* 0x0000000000007919 */ /* 0x000e2e0000002100 */
[----:B------:R-:W0:Y:S01]  /*0020*/  S2UR UR4, SR_CTAID.X ;  /* 0x00000000000479c3 */ /* 0x000e220000002500 */
[----:B------:R-:W1:Y:S07]  /*0030*/  LDCU UR5, c[0x0][0x388] ;  /* 0x00007100ff0577ac */ /* 0x000e6e0008000800 */
[----:B------:R-:W0:Y:S02]  /*0040*/  LDC R5, c[0x0][0x360] ;  /* 0x0000d800ff057b82 */ /* 0x000e240000000800 */
[----:B0-----:R-:W-:-:S05]  /*0050*/  IMAD R5, R5, UR4, R0 ;  /* 0x0000000405057c24 */ /* 0x001fca000f8e0200 */
[----:B-1----:R-:W-:-:S13]  /*0060*/  ISETP.GE.U32.AND P0, PT, R5, UR5, PT ;  /* 0x0000000505007c0c */ /* 0x002fda000bf06070 */
[----:B------:R-:W-:Y:S05]  /*0070*/  @P0 EXIT ;  /* 0x000000000000094d */ /* 0x000fea0003800000 */
[----:B------:R-:W0:Y:S01]  /*0080*/  LDC.64 R2, c[0x0][0x380] ;  /* 0x0000e000ff027b82 */ /* 0x000e220000000a00 */
[----:B------:R-:W1:Y:S01]  /*0090*/  LDCU.64 UR4, c[0x0][0x358] ;  /* 0x00006b00ff0477ac */ /* 0x000e620008000a00 */
[----:B------:R-:W2:Y:S01]  /*00a0*/  LDCU UR6, c[0x0][0x38c] ;  /* 0x00007180ff0677ac */ /* 0x000ea20008000800 */
[----:B0-----:R-:W-:-:S05]  /*00b0*/  IMAD.WIDE.U32 R2, R5, 0x4, R2 ;  /* 0x0000000405027825 */ /* 0x001fca00078e0002 */
[----:B-1----:R-:W2:Y:S02]  /*00c0*/  LDG.E R0, desc[UR4][R2.64] ;  /* 0x0000000402007981 */ /* 0x002ea4000c1e1900 */
[----:B--2---:R-:W-:-:S05]  /*00d0*/  IADD3 R5, PT, PT, R0, UR6, RZ ;  /* 0x0000000600057c10 */ /* 0x004fca000fffe0ff */
[----:B------:R-:W-:Y:S01]  /*00e0*/  STG.E desc[UR4][R2.64], R5 ;  /* 0x0000000502007986 */ /* 0x000fe2000c101904 */
[----:B------:R-:W-:Y:S05]  /*00f0*/  EXIT ;  /* 0x000000000000794d */ /* 0x000fea0003800000 */
.L_x_0:
[----:B------:R-:W-:-:S00]  /*0100*/  BRA `(.L_x_0) ;  /* 0xfffffffc00fc7947 */ /* 0x000fc0000383ffff */
[----:B------:R-:W-:-:S00]  /*0110*/  NOP ;  /* 0x0000000000007918 */ /* 0x000fc00000000000 */
        /* <DEDUP_REMOVED lines=14> */
.L_x_1:


//--------------------- .nv.shared.reserved.0     --------------------------
	.section	.nv.shared.reserved.0,"aw",@nobits
	.weak		__nv_reservedSMEM_offset_0_alias
	.size		__nv_reservedSMEM_offset_0_alias, 0, 64
	.other		__nv_reservedSMEM_offset_0_alias,@"STO_CUDA_RESERVED_SHARED STV_DEFAULT"
__nv_reservedSMEM_offset_0_alias:
	.zero		0
	.zero		64


//--------------------- .nv.constant0._Z7dkernelPjji --------------------------
	.section	.nv.constant0._Z7dkernelPjji,"a",@progbits
	.sectionflags	@""
	.align	4
.nv.constant0._Z7dkernelPjji:
	.zero		912


//--------------------- SYMBOLS --------------------------

	.type		.nv.reservedSmem.offset0,@object
	.size		.nv.reservedSmem.offset0,0x4
